	.headerflags	@"EF_CUDA_TEXMODE_UNIFIED EF_CUDA_64BIT_ADDRESS EF_CUDA_ACCELERATORS EF_CUDA_SM90 EF_CUDA_VIRTUAL_SM(EF_CUDA_SM90)"
	.elftype	@"ET_EXEC"


//--------------------- .nv.info                  --------------------------
	.section	.nv.info,"",@"SHT_CUDA_INFO"
	.align	4


	//----- nvinfo : EIATTR_REGCOUNT
	.align		4
        /*0000*/ 	.byte	0x04, 0x2f
        /*0002*/ 	.short	(.L_1 - .L_0)
	.align		4
.L_0:
        /*0004*/ 	.word	index@(triton_red_fused__to_copy_add_div_mul_pow_sum_2)
        /*0008*/ 	.word	0x00000020


	//----- nvinfo : EIATTR_MIN_STACK_SIZE
	.align		4
.L_1:
        /*000c*/ 	.byte	0x04, 0x12
        /*000e*/ 	.short	(.L_3 - .L_2)
	.align		4
.L_2:
        /*0010*/ 	.word	index@(triton_red_fused__to_copy_add_div_mul_pow_sum_2)
        /*0014*/ 	.word	0x00000000


	//----- nvinfo : EIATTR_FRAME_SIZE
	.align		4
.L_3:
        /*0018*/ 	.byte	0x04, 0x11
        /*001a*/ 	.short	(.L_5 - .L_4)
	.align		4
.L_4:
        /*001c*/ 	.word	index@(triton_red_fused__to_copy_add_div_mul_pow_sum_2)
        /*0020*/ 	.word	0x00000000


	//----- nvinfo : EIATTR_MIN_STACK_SIZE
	.align		4
.L_5:
        /*0024*/ 	.byte	0x04, 0x12
        /*0026*/ 	.short	(.L_7 - .L_6)
	.align		4
.L_6:
        /*0028*/ 	.word	index@(triton_red_fused__to_copy_add_div_mul_pow_sum_2)
        /*002c*/ 	.word	0x00000000
.L_7:


//--------------------- .nv.info.triton_red_fused__to_copy_add_div_mul_pow_sum_2 --------------------------
	.section	.nv.info.triton_red_fused__to_copy_add_div_mul_pow_sum_2,"",@"SHT_CUDA_INFO"
	.sectionflags	@""
	.align	4


	//----- nvinfo : EIATTR_CUDA_API_VERSION
	.align		4
        /*0000*/ 	.byte	0x04, 0x37
        /*0002*/ 	.short	(.L_9 - .L_8)
.L_8:
        /*0004*/ 	.word	0x0000007c


	//----- nvinfo : EIATTR_KPARAM_INFO
	.align		4
.L_9:
        /*0008*/ 	.byte	0x04, 0x17
        /*000a*/ 	.short	(.L_11 - .L_10)
.L_10:
        /*000c*/ 	.word	0x00000000
        /*0010*/ 	.short	0x0006
        /*0012*/ 	.short	0x0028
        /*0014*/ 	.byte	0x00, 0xf4, 0x21, 0x00


	//----- nvinfo : EIATTR_KPARAM_INFO
	.align		4
.L_11:
        /*0018*/ 	.byte	0x04, 0x17
        /*001a*/ 	.short	(.L_13 - .L_12)
.L_12:
        /*001c*/ 	.word	0x00000000
        /*0020*/ 	.short	0x0005
        /*0022*/ 	.short	0x0024
        /*0024*/ 	.byte	0x00, 0xf0, 0x11, 0x00


	//----- nvinfo : EIATTR_KPARAM_INFO
	.align		4
.L_13:
        /*0028*/ 	.byte	0x04, 0x17
        /*002a*/ 	.short	(.L_15 - .L_14)
.L_14:
        /*002c*/ 	.word	0x00000000
        /*0030*/ 	.short	0x0004
        /*0032*/ 	.short	0x0020
        /*0034*/ 	.byte	0x00, 0xf0, 0x11, 0x00


	//----- nvinfo : EIATTR_KPARAM_INFO
	.align		4
.L_15:
        /*0038*/ 	.byte	0x04, 0x17
        /*003a*/ 	.short	(.L_17 - .L_16)
.L_16:
        /*003c*/ 	.word	0x00000000
        /*0040*/ 	.short	0x0003
        /*0042*/ 	.short	0x0018
        /*0044*/ 	.byte	0x00, 0xf4, 0x21, 0x00


	//----- nvinfo : EIATTR_KPARAM_INFO
	.align		4
.L_17:
        /*0048*/ 	.byte	0x04, 0x17
        /*004a*/ 	.short	(.L_19 - .L_18)
.L_18:
        /*004c*/ 	.word	0x00000000
        /*0050*/ 	.short	0x0002
        /*0052*/ 	.short	0x0010
        /*0054*/ 	.byte	0x00, 0xf4, 0x21, 0x00


	//----- nvinfo : EIATTR_KPARAM_INFO
	.align		4
.L_19:
        /*0058*/ 	.byte	0x04, 0x17
        /*005a*/ 	.short	(.L_21 - .L_20)
.L_20:
        /*005c*/ 	.word	0x00000000
        /*0060*/ 	.short	0x0001
        /*0062*/ 	.short	0x0008
        /*0064*/ 	.byte	0x00, 0xf4, 0x21, 0x00


	//----- nvinfo : EIATTR_KPARAM_INFO
	.align		4
.L_21:
        /*0068*/ 	.byte	0x04, 0x17
        /*006a*/ 	.short	(.L_23 - .L_22)
.L_22:
        /*006c*/ 	.word	0x00000000
        /*0070*/ 	.short	0x0000
        /*0072*/ 	.short	0x0000
        /*0074*/ 	.byte	0x00, 0xf4, 0x21, 0x00


	//----- nvinfo : EIATTR_SPARSE_MMA_MASK
	.align		4
.L_23:
        /*0078*/ 	.byte	0x03, 0x50
        /*007a*/ 	.short	0x0000


	//----- nvinfo : EIATTR_MAXREG_COUNT
	.align		4
        /*007c*/ 	.byte	0x03, 0x1b
        /*007e*/ 	.short	0x00ff


	//----- nvinfo : EIATTR_COOP_GROUP_MASK_REGIDS
	.align		4
        /*0080*/ 	.byte	0x04, 0x29
        /*0082*/ 	.short	(.L_25 - .L_24)


	//   ....[0]....
.L_24:
        /*0084*/ 	.word	0xffffffff


	//   ....[1]....
        /*0088*/ 	.word	0xffffffff


	//   ....[2]....
        /*008c*/ 	.word	0xffffffff


	//----- nvinfo : EIATTR_COOP_GROUP_INSTR_OFFSETS
	.align		4
.L_25:
        /*0090*/ 	.byte	0x04, 0x28
        /*0092*/ 	.short	(.L_27 - .L_26)


	//   ....[0]....
.L_26:
        /*0094*/ 	.word	0x00001040


	//   ....[1]....
        /*0098*/ 	.word	0x000010b0


	//   ....[2]....
        /*009c*/ 	.word	0x000010e0


	//----- nvinfo : EIATTR_EXIT_INSTR_OFFSETS
	.align		4
.L_27:
        /*00a0*/ 	.byte	0x04, 0x1c
        /*00a2*/ 	.short	(.L_29 - .L_28)


	//   ....[0]....
.L_28:
        /*00a4*/ 	.word	0x00001320


	//----- nvinfo : EIATTR_REQNTID
	.align		4
.L_29:
        /*00a8*/ 	.byte	0x04, 0x10
        /*00aa*/ 	.short	(.L_31 - .L_30)
.L_30:
        /*00ac*/ 	.word	0x00000040
        /*00b0*/ 	.word	0x00000001
        /*00b4*/ 	.word	0x00000001


	//----- nvinfo : EIATTR_CRS_STACK_SIZE
	.align		4
.L_31:
        /*00b8*/ 	.byte	0x04, 0x1e
        /*00ba*/ 	.short	(.L_33 - .L_32)
.L_32:
        /*00bc*/ 	.word	0x00000000


	//----- nvinfo : EIATTR_CBANK_PARAM_SIZE
	.align		4
.L_33:
        /*00c0*/ 	.byte	0x03, 0x19
        /*00c2*/ 	.short	0x0030


	//----- nvinfo : EIATTR_PARAM_CBANK
	.align		4
        /*00c4*/ 	.byte	0x04, 0x0a
        /*00c6*/ 	.short	(.L_35 - .L_34)
	.align		4
.L_34:
        /*00c8*/ 	.word	index@(.nv.constant0.triton_red_fused__to_copy_add_div_mul_pow_sum_2)
        /*00cc*/ 	.short	0x0210
        /*00ce*/ 	.short	0x0030


	//----- nvinfo : EIATTR_SW_WAR
	.align		4
.L_35:
        /*00d0*/ 	.byte	0x04, 0x36
        /*00d2*/ 	.short	(.L_37 - .L_36)
.L_36:
        /*00d4*/ 	.word	0x00000008
.L_37:


//--------------------- .nv.callgraph             --------------------------
	.section	.nv.callgraph,"",@"SHT_CUDA_CALLGRAPH"
	.align	4
	.sectionentsize	8
	.align		4
        /*0000*/ 	.word	0x00000000
	.align		4
        /*0004*/ 	.word	0xffffffff
	.align		4
        /*0008*/ 	.word	0x00000000
	.align		4
        /*000c*/ 	.word	0xfffffffe
	.align		4
        /*0010*/ 	.word	0x00000000
	.align		4
        /*0014*/ 	.word	0xfffffffd
	.align		4
        /*0018*/ 	.word	0x00000000
	.align		4
        /*001c*/ 	.word	0xfffffffc


//--------------------- .text.triton_red_fused__to_copy_add_div_mul_pow_sum_2 --------------------------
	.section	.text.triton_red_fused__to_copy_add_div_mul_pow_sum_2,"ax",@progbits
	.align	128
        .global         triton_red_fused__to_copy_add_div_mul_pow_sum_2
        .type           triton_red_fused__to_copy_add_div_mul_pow_sum_2,@function
        .size           triton_red_fused__to_copy_add_div_mul_pow_sum_2,(.L_x_4 - triton_red_fused__to_copy_add_div_mul_pow_sum_2)
        .other          triton_red_fused__to_copy_add_div_mul_pow_sum_2,@"STO_CUDA_ENTRY STV_DEFAULT"
triton_red_fused__to_copy_add_div_mul_pow_sum_2:
.text.triton_red_fused__to_copy_add_div_mul_pow_sum_2:
[----:B------:R-:W0:Y:S02]  /*0000*/  LDC R1, c[0x0][0x28] ;  /* 0x00000a00ff017b82 */ /* 0x000e240000000800 */
[----:B------:R-:W1:Y:S01]  /*0010*/  S2R R0, SR_TID.X ;  /* 0x0000000000007919 */ /* 0x000e620000002100 */
[----:B------:R-:W2:Y:S01]  /*0020*/  S2UR UR4, SR_CTAID.X ;  /* 0x00000000000479c3 */ /* 0x000ea20000002500 */
[----:B------:R-:W-:Y:S01]  /*0030*/  ULDC UR6, c[0x0][0x230] ;  /* 0x00008c0000067ab9 */ /* 0x000fe20000000800 */
[----:B------:R-:W-:-:S06]  /*0040*/  HFMA2.MMA R3, -RZ, RZ, 0, 0 ;  /* 0x00000000ff037435 */ /* 0x000fcc00000001ff */
[----:B------:R-:W3:Y:S01]  /*0050*/  LDC.64 R6, c[0x0][0x228] ;  /* 0x00008a00ff067b82 */ /* 0x000ee20000000a00 */
[----:B--2---:R-:W-:Y:S01]  /*0060*/  USHF.L.U32 UR4, UR4, 0x2, URZ ;  /* 0x0000000204047899 */ /* 0x004fe2000800063f */
[----:B-1----:R-:W-:-:S04]  /*0070*/  SHF.R.U32.HI R2, RZ, 0x3, R0 ;  /* 0x00000003ff027819 */ /* 0x002fc80000011600 */
[----:B------:R-:W-:-:S04]  /*0080*/  SGXT.U32 R2, R2, 0x2 ;  /* 0x000000020202781a */ /* 0x000fc80000000000 */
[----:B------:R-:W-:Y:S01]  /*0090*/  LOP3.LUT R2, R2, UR4, RZ, 0xfc, !PT ;  /* 0x0000000402027c12 */ /* 0x000fe2000f8efcff */
[----:B------:R-:W-:-:S03]  /*00a0*/  ULDC.64 UR4, c[0x0][0x208] ;  /* 0x0000820000047ab9 */ /* 0x000fc60000000a00 */
[C---:B------:R-:W-:Y:S01]  /*00b0*/  ISETP.GE.AND P1, PT, R2.reuse, UR6, PT ;  /* 0x0000000602007c0c */ /* 0x040fe2000bf26270 */
[----:B---3--:R-:W-:-:S12]  /*00c0*/  IMAD.WIDE R6, R2, 0x4, R6 ;  /* 0x0000000402067825 */ /* 0x008fd800078e0206 */
[----:B------:R1:W5:Y:S01]  /*00d0*/  @!P1 LDG.E.EL R3, desc[UR4][R6.64] ;  /* 0x0000000406039981 */ /* 0x000362000c2e1900 */
[----:B------:R-:W-:Y:S02]  /*00e0*/  LOP3.LUT R5, R0, 0x7, RZ, 0xc0, !PT ;  /* 0x0000000700057812 */ /* 0x000fe400078ec0ff */
[----:B------:R-:W-:Y:S02]  /*00f0*/  @P1 MOV R18, RZ ;  /* 0x000000ff00121202 */ /* 0x000fe40000000f00 */
[----:B------:R-:W-:Y:S02]  /*0100*/  SHF.L.U32 R4, R5, 0x1, RZ ;  /* 0x0000000105047819 */ /* 0x000fe400000006ff */
[----:B------:R-:W-:Y:S01]  /*0110*/  LEA R5, R2, R5, 0xc ;  /* 0x0000000502057211 */ /* 0x000fe200078e60ff */
[----:B------:R-:W-:Y:S06]  /*0120*/  @P1 BRA `(.L_x_0) ;  /* 0x0000000c00c01947 */ /* 0x000fec0003800000 */
[----:B------:R-:W2:Y:S01]  /*0130*/  LDC.64 R12, c[0x0][0x210] ;  /* 0x00008400ff0c7b82 */ /* 0x000ea20000000a00 */
[----:B------:R-:W-:Y:S01]  /*0140*/  ULDC.64 UR8, c[0x0][0x218] ;  /* 0x0000860000087ab9 */ /* 0x000fe20000000a00 */
[----:B------:R-:W-:Y:S02]  /*0150*/  IADD3 R17, R5, 0x8, RZ ;  /* 0x0000000805117810 */ /* 0x000fe40007ffe0ff */
[----:B------:R-:W-:-:S04]  /*0160*/  IADD3 R8, P0, R4, UR8, RZ ;  /* 0x0000000804087c10 */ /* 0x000fc8000ff1e0ff */
[----:B------:R-:W3:Y:S01]  /*0170*/  LDC.64 R14, c[0x0][0x220] ;  /* 0x00008800ff0e7b82 */ /* 0x000ee20000000a00 */
[----:B------:R-:W-:-:S05]  /*0180*/  IADD3.X R9, RZ, UR9, RZ, P0, !PT ;  /* 0x00000009ff097c10 */ /* 0x000fca00087fe4ff */
[----:B------:R-:W4:Y:S04]  /*0190*/  LDG.E.EL.U16 R21, desc[UR4][R8.64] ;  /* 0x0000000408157981 */ /* 0x000f28000c2e1500 */
[----:B------:R-:W4:Y:S01]  /*01a0*/  LDG.E.EL.U16 R23, desc[UR4][R8.64+0x10] ;  /* 0x0000100408177981 */ /* 0x000f22000c2e1500 */
[----:B-12---:R-:W-:-:S04]  /*01b0*/  IMAD.WIDE R6, R5, 0x2, R12 ;  /* 0x0000000205067825 */ /* 0x006fc800078e020c */
[----:B------:R-:W-:Y:S02]  /*01c0*/  IMAD.WIDE R18, R17, 0x2, R12 ;  /* 0x0000000211127825 */ /* 0x000fe400078e020c */
[----:B------:R1:W2:Y:S02]  /*01d0*/  LDG.E.EL.U16 R6, desc[UR4][R6.64] ;  /* 0x0000000406067981 */ /* 0x0002a4000c2e1500 */
[--C-:B---3--:R-:W-:Y:S02]  /*01e0*/  IMAD.WIDE R10, R5, 0x2, R14.reuse ;  /* 0x00000002050a7825 */ /* 0x108fe400078e020e */
[----:B------:R-:W3:Y:S02]  /*01f0*/  LDG.E.EL.U16 R18, desc[UR4][R18.64] ;  /* 0x0000000412127981 */ /* 0x000ee4000c2e1500 */
[----:B------:R-:W-:Y:S02]  /*0200*/  IMAD.WIDE R16, R17, 0x2, R14 ;  /* 0x0000000211107825 */ /* 0x000fe400078e020e */
[----:B------:R-:W3:Y:S04]  /*0210*/  LDG.E.EL.U16 R10, desc[UR4][R10.64] ;  /* 0x000000040a0a7981 */ /* 0x000ee8000c2e1500 */
[----:B------:R-:W3:Y:S01]  /*0220*/  LDG.E.EL.U16 R16, desc[UR4][R16.64] ;  /* 0x0000000410107981 */ /* 0x000ee2000c2e1500 */
[----:B-1----:R-:W-:Y:S01]  /*0230*/  MOV R7, RZ ;  /* 0x000000ff00077202 */ /* 0x002fe20000000f00 */
[----:B----4-:R-:W-:-:S02]  /*0240*/  HADD2.F32 R21, -RZ, R21.H0_H0 ;  /* 0x20000015ff157230 */ /* 0x010fc40000004100 */
[----:B------:R-:W-:Y:S02]  /*0250*/  HADD2.F32 R23, -RZ, R23.H0_H0 ;  /* 0x20000017ff177230 */ /* 0x000fe40000004100 */
[----:B--2---:R-:W-:Y:S02]  /*0260*/  HADD2.F32 R20, -RZ, R6.H0_H0 ;  /* 0x20000006ff147230 */ /* 0x004fe40000004100 */
[----:B---3--:R-:W-:-:S03]  /*0270*/  HADD2.F32 R22, -RZ, R18.H0_H0 ;  /* 0x20000012ff167230 */ /* 0x008fc60000004100 */
[----:B------:R-:W-:Y:S01]  /*0280*/  FMUL R21, R20, R21 ;  /* 0x0000001514157220 */ /* 0x000fe20000400000 */
[----:B------:R-:W-:Y:S02]  /*0290*/  HADD2.F32 R6, -RZ, R10.H0_H0 ;  /* 0x2000000aff067230 */ /* 0x000fe40000004100 */
[----:B------:R-:W-:Y:S01]  /*02a0*/  FMUL R22, R22, R23 ;  /* 0x0000001716167220 */ /* 0x000fe20000400000 */
[----:B------:R-:W-:Y:S02]  /*02b0*/  HADD2.F32 R18, -RZ, R16.H0_H0 ;  /* 0x20000010ff127230 */ /* 0x000fe40000004100 */
[----:B------:R-:W-:Y:S01]  /*02c0*/  FFMA R21, R6, R21, RZ ;  /* 0x0000001506157223 */ /* 0x000fe200000000ff */
[----:B------:R-:W-:Y:S02]  /*02d0*/  IADD3 R16, P0, R8, 0x20, RZ ;  /* 0x0000002008107810 */ /* 0x000fe40007f1e0ff */
[----:B------:R-:W-:Y:S01]  /*02e0*/  MOV R6, 0x8 ;  /* 0x0000000800067802 */ /* 0x000fe20000000f00 */
[----:B------:R-:W-:Y:S01]  /*02f0*/  FFMA R18, R18, R22, R21 ;  /* 0x0000001612127223 */ /* 0x000fe20000000015 */
[----:B------:R-:W-:-:S09]  /*0300*/  IADD3.X R17, RZ, R9, RZ, P0, !PT ;  /* 0x00000009ff117210 */ /* 0x000fd200007fe4ff */
.L_x_1:
[----:B------:R-:W-:Y:S01]  /*0310*/  IADD3 R8, R6, 0x8, RZ ;  /* 0x0000000806087810 */ /* 0x000fe20007ffe0ff */
[----:B------:R-:W2:Y:S01]  /*0320*/  LDG.E.EL.U16 R26, desc[UR4][R16.64] ;  /* 0x00000004101a7981 */ /* 0x000ea2000c2e1500 */
[----:B------:R-:W-:Y:S02]  /*0330*/  IADD3 R10, R6, 0x10, RZ ;  /* 0x00000010060a7810 */ /* 0x000fe40007ffe0ff */
[C---:B------:R-:W-:Y:S01]  /*0340*/  LOP3.LUT R21, R5.reuse, R8, RZ, 0xfc, !PT ;  /* 0x0000000805157212 */ /* 0x040fe200078efcff */
[----:B------:R-:W3:Y:S01]  /*0350*/  LDG.E.EL.U16 R28, desc[UR4][R16.64+0x10] ;  /* 0x00001004101c7981 */ /* 0x000ee2000c2e1500 */
[----:B------:R-:W-:-:S03]  /*0360*/  LOP3.LUT R25, R5, R10, RZ, 0xfc, !PT ;  /* 0x0000000a05197212 */ /* 0x000fc600078efcff */
[C---:B------:R-:W-:Y:S01]  /*0370*/  IMAD.WIDE R8, R21.reuse, 0x2, R12 ;  /* 0x0000000215087825 */ /* 0x040fe200078e020c */
[----:B------:R-:W-:Y:S01]  /*0380*/  IADD3 R22, R6, 0x18, RZ ;  /* 0x0000001806167810 */ /* 0x000fe20007ffe0ff */
[----:B------:R-:W4:Y:S02]  /*0390*/  LDG.E.EL.U16 R27, desc[UR4][R16.64+0x20] ;  /* 0x00002004101b7981 */ /* 0x000f24000c2e1500 */
[----:B------:R-:W-:Y:S02]  /*03a0*/  IMAD.WIDE R20, R21, 0x2, R14 ;  /* 0x0000000215147825 */ /* 0x000fe400078e020e */
[----:B------:R1:W3:Y:S02]  /*03b0*/  LDG.E.EL.U16 R19, desc[UR4][R8.64] ;  /* 0x0000000408137981 */ /* 0x0002e4000c2e1500 */
[C---:B------:R-:W-:Y:S02]  /*03c0*/  IMAD.WIDE R10, R25.reuse, 0x2, R12 ;  /* 0x00000002190a7825 */ /* 0x040fe400078e020c */
[----:B------:R1:W4:Y:S02]  /*03d0*/  LDG.E.EL.U16 R20, desc[UR4][R20.64] ;  /* 0x0000000414147981 */ /* 0x000324000c2e1500 */
[----:B------:R-:W-:-:S02]  /*03e0*/  IMAD.WIDE R24, R25, 0x2, R14 ;  /* 0x0000000219187825 */ /* 0x000fc400078e020e */
[----:B------:R4:W4:Y:S04]  /*03f0*/  LDG.E.EL.U16 R10, desc[UR4][R10.64] ;  /* 0x000000040a0a7981 */ /* 0x000928000c2e1500 */
[----:B------:R1:W4:Y:S01]  /*0400*/  LDG.E.EL.U16 R24, desc[UR4][R24.64] ;  /* 0x0000000418187981 */ /* 0x000322000c2e1500 */
[----:B------:R-:W-:-:S05]  /*0410*/  LOP3.LUT R29, R5, R22, RZ, 0xfc, !PT ;  /* 0x00000016051d7212 */ /* 0x000fca00078efcff */
[----:B------:R-:W-:-:S06]  /*0420*/  IMAD.WIDE R22, R29, 0x2, R12 ;  /* 0x000000021d167825 */ /* 0x000fcc00078e020c */
[----:B------:R2:W4:Y:S01]  /*0430*/  LDG.E.EL.U16 R22, desc[UR4][R22.64] ;  /* 0x0000000416167981 */ /* 0x000522000c2e1500 */
[----:B-1----:R-:W-:-:S06]  /*0440*/  IMAD.WIDE R8, R29, 0x2, R14 ;  /* 0x000000021d087825 */ /* 0x002fcc00078e020e */
[----:B------:R-:W4:Y:S01]  /*0450*/  LDG.E.EL.U16 R8, desc[UR4][R8.64] ;  /* 0x0000000408087981 */ /* 0x000f22000c2e1500 */
[----:B0-----:R-:W-:-:S03]  /*0460*/  IADD3 R21, R6, 0x20, RZ ;  /* 0x0000002006157810 */ /* 0x001fc60007ffe0ff */
[----:B------:R-:W4:Y:S01]  /*0470*/  LDG.E.EL.U16 R9, desc[UR4][R16.64+0x30] ;  /* 0x0000300410097981 */ /* 0x000f22000c2e1500 */
[----:B--2---:R-:W-:Y:S02]  /*0480*/  HADD2.F32 R26, -RZ, R26.H0_H0 ;  /* 0x2000001aff1a7230 */ /* 0x004fe40000004100 */
[----:B---3--:R-:W-:Y:S02]  /*0490*/  HADD2.F32 R19, -RZ, R19.H0_H0 ;  /* 0x20000013ff137230 */ /* 0x008fe40000004100 */
[----:B----4-:R-:W-:-:S03]  /*04a0*/  HADD2.F32 R11, -RZ, R20.H0_H0 ;  /* 0x20000014ff0b7230 */ /* 0x010fc60000004100 */
[----:B------:R-:W-:Y:S01]  /*04b0*/  FMUL R26, R19, R26 ;  /* 0x0000001a131a7220 */ /* 0x000fe20000400000 */
[----:B------:R-:W-:-:S03]  /*04c0*/  LOP3.LUT R19, R5, R21, RZ, 0xfc, !PT ;  /* 0x0000001505137212 */ /* 0x000fc600078efcff */
[----:B------:R-:W-:Y:S01]  /*04d0*/  FFMA R11, R11, R26, R18 ;  /* 0x0000001a0b0b7223 */ /* 0x000fe20000000012 */
[----:B------:R-:W-:Y:S01]  /*04e0*/  IADD3 R18, R6, 0x28, RZ ;  /* 0x0000002806127810 */ /* 0x000fe20007ffe0ff */
[----:B------:R-:W-:Y:S02]  /*04f0*/  HADD2.F32 R25, -RZ, R28.H0_H0 ;  /* 0x2000001cff197230 */ /* 0x000fe40000004100 */
[----:B------:R-:W-:Y:S01]  /*0500*/  HADD2.F32 R10, -RZ, R10.H0_H0 ;  /* 0x2000000aff0a7230 */ /* 0x000fe20000004100 */
[----:B------:R-:W-:Y:S01]  /*0510*/  LOP3.LUT R23, R5, R18, RZ, 0xfc, !PT ;  /* 0x0000001205177212 */ /* 0x000fe200078efcff */
[----:B------:R-:W-:-:S04]  /*0520*/  IMAD.WIDE R20, R19, 0x2, R12 ;  /* 0x0000000213147825 */ /* 0x000fc800078e020c */
[----:B------:R-:W-:Y:S01]  /*0530*/  FMUL R25, R10, R25 ;  /* 0x000000190a197220 */ /* 0x000fe20000400000 */
[----:B------:R-:W-:Y:S01]  /*0540*/  HADD2.F32 R24, -RZ, R24.H0_H0 ;  /* 0x20000018ff187230 */ /* 0x000fe20000004100 */
[----:B------:R0:W2:Y:S01]  /*0550*/  LDG.E.EL.U16 R10, desc[UR4][R20.64] ;  /* 0x00000004140a7981 */ /* 0x0000a2000c2e1500 */
[----:B------:R-:W-:-:S04]  /*0560*/  IMAD.WIDE R18, R19, 0x2, R14 ;  /* 0x0000000213127825 */ /* 0x000fc800078e020e */
[----:B------:R-:W-:-:S04]  /*0570*/  IMAD.WIDE R28, R23, 0x2, R12 ;  /* 0x00000002171c7825 */ /* 0x000fc800078e020c */
[----:B------:R-:W-:Y:S02]  /*0580*/  FFMA R11, R24, R25, R11 ;  /* 0x00000019180b7223 */ /* 0x000fe4000000000b */
[----:B------:R1:W3:Y:S01]  /*0590*/  LDG.E.EL.U16 R25, desc[UR4][R18.64] ;  /* 0x0000000412197981 */ /* 0x0002e2000c2e1500 */
[----:B0-----:R-:W-:-:S03]  /*05a0*/  IADD3 R20, R6, 0x30, RZ ;  /* 0x0000003006147810 */ /* 0x001fc60007ffe0ff */
[----:B------:R-:W4:Y:S04]  /*05b0*/  LDG.E.EL.U16 R24, desc[UR4][R16.64+0x40] ;  /* 0x0000400410187981 */ /* 0x000f28000c2e1500 */
[----:B------:R-:W4:Y:S01]  /*05c0*/  LDG.E.EL.U16 R26, desc[UR4][R28.64] ;  /* 0x000000041c1a7981 */ /* 0x000f22000c2e1500 */
[----:B-1----:R-:W-:Y:S01]  /*05d0*/  IMAD.WIDE R18, R23, 0x2, R14 ;  /* 0x0000000217127825 */ /* 0x002fe200078e020e */
[----:B------:R-:W-:-:S05]  /*05e0*/  LOP3.LUT R23, R5, R20, RZ, 0xfc, !PT ;  /* 0x0000001405177212 */ /* 0x000fca00078efcff */
[----:B------:R0:W4:Y:S01]  /*05f0*/  LDG.E.EL.U16 R18, desc[UR4][R18.64] ;  /* 0x0000000412127981 */ /* 0x000122000c2e1500 */
[----:B------:R-:W-:-:S03]  /*0600*/  IMAD.WIDE R20, R23, 0x2, R12 ;  /* 0x0000000217147825 */ /* 0x000fc600078e020c */
[----:B------:R-:W4:Y:S01]  /*0610*/  LDG.E.EL.U16 R28, desc[UR4][R16.64+0x50] ;  /* 0x00005004101c7981 */ /* 0x000f22000c2e1500 */
[----:B------:R-:W-:-:S03]  /*0620*/  HADD2.F32 R27, -RZ, R27.H0_H0 ;  /* 0x2000001bff1b7230 */ /* 0x000fc60000004100 */
[----:B------:R-:W4:Y:S01]  /*0630*/  LDG.E.EL.U16 R20, desc[UR4][R20.64] ;  /* 0x0000000414147981 */ /* 0x000f22000c2e1500 */
[----:B------:R-:W-:-:S05]  /*0640*/  HADD2.F32 R22, -RZ, R22.H0_H0 ;  /* 0x20000016ff167230 */ /* 0x000fca0000004100 */
[----:B0-----:R-:W-:Y:S01]  /*0650*/  FMUL R19, R22, R27 ;  /* 0x0000001b16137220 */ /* 0x001fe20000400000 */
[----:B------:R-:W-:-:S05]  /*0660*/  IMAD.WIDE R22, R23, 0x2, R14 ;  /* 0x0000000217167825 */ /* 0x000fca00078e020e */
[----:B------:R0:W4:Y:S01]  /*0670*/  LDG.E.EL.U16 R27, desc[UR4][R22.64] ;  /* 0x00000004161b7981 */ /* 0x000122000c2e1500 */
[----:B------:R-:W-:-:S04]  /*0680*/  IADD3 R29, R6, 0x38, RZ ;  /* 0x00000038061d7810 */ /* 0x000fc80007ffe0ff */
[----:B------:R-:W-:Y:S01]  /*0690*/  LOP3.LUT R29, R5, R29, RZ, 0xfc, !PT ;  /* 0x0000001d051d7212 */ /* 0x000fe200078efcff */
[----:B------:R-:W-:-:S04]  /*06a0*/  HADD2.F32 R8, -RZ, R8.H0_H0 ;  /* 0x20000008ff087230 */ /* 0x000fc80000004100 */
[----:B0-----:R-:W-:-:S04]  /*06b0*/  IMAD.WIDE R22, R29, 0x2, R12 ;  /* 0x000000021d167825 */ /* 0x001fc800078e020c */
[----:B------:R-:W-:Y:S02]  /*06c0*/  FFMA R11, R8, R19, R11 ;  /* 0x00000013080b7223 */ /* 0x000fe4000000000b */
[----:B------:R-:W4:Y:S04]  /*06d0*/  LDG.E.EL.U16 R19, desc[UR4][R16.64+0x60] ;  /* 0x0000600410137981 */ /* 0x000f28000c2e1500 */
[----:B------:R0:W4:Y:S01]  /*06e0*/  LDG.E.EL.U16 R21, desc[UR4][R22.64] ;  /* 0x0000000416157981 */ /* 0x000122000c2e1500 */
[----:B------:R-:W-:Y:S02]  /*06f0*/  HADD2.F32 R9, -RZ, R9.H0_H0 ;  /* 0x20000009ff097230 */ /* 0x000fe40000004100 */
[----:B--2---:R-:W-:-:S05]  /*0700*/  HADD2.F32 R10, -RZ, R10.H0_H0 ;  /* 0x2000000aff0a7230 */ /* 0x004fca0000004100 */
[----:B------:R-:W-:Y:S01]  /*0710*/  FMUL R9, R10, R9 ;  /* 0x000000090a097220 */ /* 0x000fe20000400000 */
[----:B---3--:R-:W-:Y:S02]  /*0720*/  HADD2.F32 R8, -RZ, R25.H0_H0 ;  /* 0x20000019ff087230 */ /* 0x008fe40000004100 */
[----:B----4-:R-:W-:Y:S02]  /*0730*/  HADD2.F32 R24, -RZ, R24.H0_H0 ;  /* 0x20000018ff187230 */ /* 0x010fe40000004100 */
[----:B------:R-:W-:Y:S02]  /*0740*/  HADD2.F32 R26, -RZ, R26.H0_H0 ;  /* 0x2000001aff1a7230 */ /* 0x000fe40000004100 */
[----:B------:R-:W-:Y:S01]  /*0750*/  FFMA R11, R8, R9, R11 ;  /* 0x00000009080b7223 */ /* 0x000fe2000000000b */
[----:B------:R-:W-:Y:S02]  /*0760*/  IADD3 R10, R6, 0x40, RZ ;  /* 0x00000040060a7810 */ /* 0x000fe40007ffe0ff */
[----:B------:R-:W-:Y:S01]  /*0770*/  FMUL R24, R26, R24 ;  /* 0x000000181a187220 */ /* 0x000fe20000400000 */
[----:B------:R-:W-:Y:S01]  /*0780*/  HADD2.F32 R26, -RZ, R18.H0_H0 ;  /* 0x20000012ff1a7230 */ /* 0x000fe20000004100 */
[----:B0-----:R-:W-:-:S04]  /*0790*/  LOP3.LUT R23, R5, R10, RZ, 0xfc, !PT ;  /* 0x0000000a05177212 */ /* 0x001fc800078efcff */
[----:B------:R-:W-:Y:S01]  /*07a0*/  FFMA R26, R26, R24, R11 ;  /* 0x000000181a1a7223 */ /* 0x000fe2000000000b */
[----:B------:R-:W-:Y:S01]  /*07b0*/  IADD3 R24, R6, 0x48, RZ ;  /* 0x0000004806187810 */ /* 0x000fe20007ffe0ff */
[----:B------:R-:W-:-:S03]  /*07c0*/  IMAD.WIDE R8, R29, 0x2, R14 ;  /* 0x000000021d087825 */ /* 0x000fc600078e020e */
[----:B------:R-:W-:Y:S01]  /*07d0*/  LOP3.LUT R29, R5, R24, RZ, 0xfc, !PT ;  /* 0x00000018051d7212 */ /* 0x000fe200078efcff */
[C---:B------:R-:W-:Y:S01]  /*07e0*/  IMAD.WIDE R10, R23.reuse, 0x2, R12 ;  /* 0x00000002170a7825 */ /* 0x040fe200078e020c */
[----:B------:R0:W2:Y:S03]  /*07f0*/  LDG.E.EL.U16 R18, desc[UR4][R8.64] ;  /* 0x0000000408127981 */ /* 0x0000a6000c2e1500 */
[----:B------:R-:W-:Y:S02]  /*0800*/  HADD2.F32 R28, -RZ, R28.H0_H0 ;  /* 0x2000001cff1c7230 */ /* 0x000fe40000004100 */
[----:B------:R-:W-:Y:S02]  /*0810*/  HADD2.F32 R25, -RZ, R20.H0_H0 ;  /* 0x20000014ff197230 */ /* 0x000fe40000004100 */
[--C-:B------:R-:W-:Y:S01]  /*0820*/  IMAD.WIDE R22, R23, 0x2, R14.reuse ;  /* 0x0000000217167825 */ /* 0x100fe200078e020e */
[----:B------:R1:W3:Y:S03]  /*0830*/  LDG.E.EL.U16 R20, desc[UR4][R10.64] ;  /* 0x000000040a147981 */ /* 0x0002e6000c2e1500 */
[----:B0-----:R-:W-:-:S02]  /*0840*/  IMAD.WIDE R8, R29, 0x2, R14 ;  /* 0x000000021d087825 */ /* 0x001fc400078e020e */
[----:B------:R-:W4:Y:S02]  /*0850*/  LDG.E.EL.U16 R22, desc[UR4][R22.64] ;  /* 0x0000000416167981 */ /* 0x000f24000c2e1500 */
[----:B-1----:R-:W-:Y:S01]  /*0860*/  FMUL R11, R25, R28 ;  /* 0x0000001c190b7220 */ /* 0x002fe20000400000 */
[----:B------:R-:W-:Y:S01]  /*0870*/  IMAD.WIDE R24, R29, 0x2, R12 ;  /* 0x000000021d187825 */ /* 0x000fe200078e020c */
[----:B------:R-:W4:Y:S04]  /*0880*/  LDG.E.EL.U16 R28, desc[UR4][R16.64+0x70] ;  /* 0x00007004101c7981 */ /* 0x000f28000c2e1500 */
[----:B------:R0:W4:Y:S04]  /*0890*/  LDG.E.EL.U16 R23, desc[UR4][R8.64] ;  /* 0x0000000408177981 */ /* 0x000128000c2e1500 */
[----:B------:R2:W4:Y:S04]  /*08a0*/  LDG.E.EL.U16 R24, desc[UR4][R24.64] ;  /* 0x0000000418187981 */ /* 0x000528000c2e1500 */
[----:B------:R-:W4:Y:S01]  /*08b0*/  LDG.E.EL.U16 R29, desc[UR4][R16.64+0x80] ;  /* 0x00008004101d7981 */ /* 0x000f22000c2e1500 */
[----:B0-----:R-:W-:Y:S01]  /*08c0*/  IADD3 R8, R6, 0x50, RZ ;  /* 0x0000005006087810 */ /* 0x001fe20007ffe0ff */
[----:B------:R-:W-:-:S03]  /*08d0*/  HADD2.F32 R9, -RZ, R27.H0_H0 ;  /* 0x2000001bff097230 */ /* 0x000fc60000004100 */
[----:B------:R-:W-:Y:S02]  /*08e0*/  LOP3.LUT R27, R5, R8, RZ, 0xfc, !PT ;  /* 0x00000008051b7212 */ /* 0x000fe400078efcff */
[----:B------:R-:W-:-:S03]  /*08f0*/  FFMA R26, R9, R11, R26 ;  /* 0x0000000b091a7223 */ /* 0x000fc6000000001a */
[----:B------:R-:W-:-:S06]  /*0900*/  IMAD.WIDE R10, R27, 0x2, R12 ;  /* 0x000000021b0a7825 */ /* 0x000fcc00078e020c */
[----:B------:R-:W4:Y:S01]  /*0910*/  LDG.E.EL.U16 R11, desc[UR4][R10.64] ;  /* 0x000000040a0b7981 */ /* 0x000f22000c2e1500 */
[----:B------:R-:W-:Y:S02]  /*0920*/  HADD2.F32 R19, -RZ, R19.H0_H0 ;  /* 0x20000013ff137230 */ /* 0x000fe40000004100 */
[----:B------:R-:W-:Y:S01]  /*0930*/  HADD2.F32 R21, -RZ, R21.H0_H0 ;  /* 0x20000015ff157230 */ /* 0x000fe20000004100 */
[----:B------:R-:W4:Y:S01]  /*0940*/  LDG.E.EL.U16 R10, desc[UR4][R16.64+0x90] ;  /* 0x00009004100a7981 */ /* 0x000f22000c2e1500 */
[----:B------:R-:W-:-:S04]  /*0950*/  IMAD.WIDE R8, R27, 0x2, R14 ;  /* 0x000000021b087825 */ /* 0x000fc800078e020e */
[----:B------:R-:W-:Y:S02]  /*0960*/  FMUL R21, R21, R19 ;  /* 0x0000001315157220 */ /* 0x000fe40000400000 */
[----:B------:R0:W4:Y:S01]  /*0970*/  LDG.E.EL.U16 R19, desc[UR4][R8.64] ;  /* 0x0000000408137981 */ /* 0x000122000c2e1500 */
[----:B--2---:R-:W-:Y:S01]  /*0980*/  HADD2.F32 R25, -RZ, R18.H0_H0 ;  /* 0x20000012ff197230 */ /* 0x004fe20000004100 */
[----:B------:R-:W-:Y:S01]  /*0990*/  IADD3 R18, R6, 0x58, RZ ;  /* 0x0000005806127810 */ /* 0x000fe20007ffe0ff */
[----:B---3--:R-:W-:-:S03]  /*09a0*/  HADD2.F32 R20, -RZ, R20.H0_H0 ;  /* 0x20000014ff147230 */ /* 0x008fc60000004100 */
[----:B------:R-:W-:Y:S01]  /*09b0*/  FFMA R25, R25, R21, R26 ;  /* 0x0000001519197223 */ /* 0x000fe2000000001a */
[----:B----4-:R-:W-:Y:S02]  /*09c0*/  HADD2.F32 R22, -RZ, R22.H0_H0 ;  /* 0x20000016ff167230 */ /* 0x010fe40000004100 */
[----:B------:R-:W-:Y:S01]  /*09d0*/  HADD2.F32 R27, -RZ, R28.H0_H0 ;  /* 0x2000001cff1b7230 */ /* 0x000fe20000004100 */
[----:B------:R-:W-:-:S04]  /*09e0*/  LOP3.LUT R21, R5, R18, RZ, 0xfc, !PT ;  /* 0x0000001205157212 */ /* 0x000fc800078efcff */
[----:B------:R-:W-:Y:S01]  /*09f0*/  FMUL R20, R20, R27 ;  /* 0x0000001b14147220 */ /* 0x000fe20000400000 */
[----:B------:R-:W-:Y:S02]  /*0a00*/  HADD2.F32 R24, -RZ, R24.H0_H0 ;  /* 0x20000018ff187230 */ /* 0x000fe40000004100 */
[----:B------:R-:W-:Y:S02]  /*0a10*/  HADD2.F32 R29, -RZ, R29.H0_H0 ;  /* 0x2000001dff1d7230 */ /* 0x000fe40000004100 */
[----:B------:R-:W-:Y:S01]  /*0a20*/  FFMA R20, R22, R20, R25 ;  /* 0x0000001416147223 */ /* 0x000fe20000000019 */
[----:B------:R-:W-:Y:S01]  /*0a30*/  HADD2.F32 R23, -RZ, R23.H0_H0 ;  /* 0x20000017ff177230 */ /* 0x000fe20000004100 */
[----:B------:R-:W-:Y:S01]  /*0a40*/  IADD3 R18, R6, 0x60, RZ ;  /* 0x0000006006127810 */ /* 0x000fe20007ffe0ff */
[----:B------:R-:W-:Y:S01]  /*0a50*/  FMUL R24, R24, R29 ;  /* 0x0000001d18187220 */ /* 0x000fe20000400000 */
[----:B------:R-:W-:Y:S01]  /*0a60*/  IADD3 R25, R6, 0x68, RZ ;  /* 0x0000006806197810 */ /* 0x000fe20007ffe0ff */
[----:B0-----:R-:W-:Y:S01]  /*0a70*/  IMAD.WIDE R8, R21, 0x2, R12 ;  /* 0x0000000215087825 */ /* 0x001fe200078e020c */
[----:B------:R-:W2:Y:S03]  /*0a80*/  LDG.E.EL.U16 R29, desc[UR4][R16.64+0xb0] ;  /* 0x0000b004101d7981 */ /* 0x000ea6000c2e1500 */
[----:B------:R-:W-:Y:S01]  /*0a90*/  FFMA R27, R23, R24, R20 ;  /* 0x00000018171b7223 */ /* 0x000fe20000000014 */
[----:B------:R-:W-:Y:S01]  /*0aa0*/  LOP3.LUT R24, R5, R18, RZ, 0xfc, !PT ;  /* 0x0000001205187212 */ /* 0x000fe200078efcff */
[----:B------:R-:W-:Y:S01]  /*0ab0*/  IMAD.WIDE R20, R21, 0x2, R14 ;  /* 0x0000000215147825 */ /* 0x000fe200078e020e */
[----:B------:R-:W-:Y:S01]  /*0ac0*/  LOP3.LUT R25, R5, R25, RZ, 0xfc, !PT ;  /* 0x0000001905197212 */ /* 0x000fe200078efcff */
[----:B------:R0:W3:Y:S02]  /*0ad0*/  LDG.E.EL.U16 R26, desc[UR4][R8.64] ;  /* 0x00000004081a7981 */ /* 0x0000e4000c2e1500 */
[----:B------:R-:W-:-:S02]  /*0ae0*/  IMAD.WIDE R22, R24, 0x2, R12 ;  /* 0x0000000218167825 */ /* 0x000fc400078e020c */
[----:B------:R-:W4:Y:S02]  /*0af0*/  LDG.E.EL.U16 R18, desc[UR4][R16.64+0xa0] ;  /* 0x0000a00410127981 */ /* 0x000f24000c2e1500 */
[----:B------:R-:W-:Y:S02]  /*0b00*/  HADD2.F32 R11, -RZ, R11.H0_H0 ;  /* 0x2000000bff0b7230 */ /* 0x000fe40000004100 */
[----:B------:R1:W4:Y:S01]  /*0b10*/  LDG.E.EL.U16 R28, desc[UR4][R20.64] ;  /* 0x00000004141c7981 */ /* 0x000322000c2e1500 */
[----:B------:R-:W-:-:S03]  /*0b20*/  HADD2.F32 R10, -RZ, R10.H0_H0 ;  /* 0x2000000aff0a7230 */ /* 0x000fc60000004100 */
[----:B------:R1:W4:Y:S01]  /*0b30*/  LDG.E.EL.U16 R22, desc[UR4][R22.64] ;  /* 0x0000000416167981 */ /* 0x000322000c2e1500 */
[----:B0-----:R-:W-:-:S04]  /*0b40*/  IMAD.WIDE R8, R24, 0x2, R14 ;  /* 0x0000000218087825 */ /* 0x001fc800078e020e */
[----:B-1----:R-:W-:Y:S01]  /*0b50*/  FMUL R20, R11, R10 ;  /* 0x0000000a0b147220 */ /* 0x002fe20000400000 */
[----:B------:R-:W-:Y:S01]  /*0b60*/  IMAD.WIDE R10, R25, 0x2, R12 ;  /* 0x00000002190a7825 */ /* 0x000fe200078e020c */
[----:B------:R-:W-:Y:S01]  /*0b70*/  IADD3 R21, R6, 0x70, RZ ;  /* 0x0000007006157810 */ /* 0x000fe20007ffe0ff */
[----:B------:R-:W4:Y:S02]  /*0b80*/  LDG.E.EL.U16 R8, desc[UR4][R8.64] ;  /* 0x0000000408087981 */ /* 0x000f24000c2e1500 */
[----:B------:R-:W-:Y:S01]  /*0b90*/  HADD2.F32 R19, -RZ, R19.H0_H0 ;  /* 0x20000013ff137230 */ /* 0x000fe20000004100 */
[----:B------:R-:W-:Y:S01]  /*0ba0*/  LOP3.LUT R23, R5, R21, RZ, 0xfc, !PT ;  /* 0x0000001505177212 */ /* 0x000fe200078efcff */
[----:B------:R4:W4:Y:S01]  /*0bb0*/  LDG.E.EL.U16 R10, desc[UR4][R10.64] ;  /* 0x000000040a0a7981 */ /* 0x000922000c2e1500 */
[----:B------:R-:W-:-:S03]  /*0bc0*/  IMAD.WIDE R24, R25, 0x2, R14 ;  /* 0x0000000219187825 */ /* 0x000fc600078e020e */
[----:B------:R-:W4:Y:S01]  /*0bd0*/  LDG.E.EL.U16 R9, desc[UR4][R16.64+0xc0] ;  /* 0x0000c00410097981 */ /* 0x000f22000c2e1500 */
[----:B------:R-:W-:Y:S01]  /*0be0*/  FFMA R27, R19, R20, R27 ;  /* 0x00000014131b7223 */ /* 0x000fe2000000001b */
[----:B------:R-:W-:Y:S02]  /*0bf0*/  IMAD.WIDE R20, R23, 0x2, R12 ;  /* 0x0000000217147825 */ /* 0x000fe400078e020c */
[----:B------:R0:W4:Y:S04]  /*0c00*/  LDG.E.EL.U16 R24, desc[UR4][R24.64] ;  /* 0x0000000418187981 */ /* 0x000128000c2e1500 */
[----:B------:R1:W4:Y:S04]  /*0c10*/  LDG.E.EL.U16 R20, desc[UR4][R20.64] ;  /* 0x0000000414147981 */ /* 0x000328000c2e1500 */
[----:B------:R-:W4:Y:S01]  /*0c20*/  LDG.E.EL.U16 R19, desc[UR4][R16.64+0xd0] ;  /* 0x0000d00410137981 */ /* 0x000f22000c2e1500 */
[----:B--2---:R-:W-:-:S02]  /*0c30*/  HADD2.F32 R29, -RZ, R29.H0_H0 ;  /* 0x2000001dff1d7230 */ /* 0x004fc40000004100 */
[----:B---3--:R-:W-:Y:S02]  /*0c40*/  HADD2.F32 R26, -RZ, R26.H0_H0 ;  /* 0x2000001aff1a7230 */ /* 0x008fe40000004100 */
[----:B----4-:R-:W-:Y:S02]  /*0c50*/  HADD2.F32 R11, -RZ, R18.H0_H0 ;  /* 0x20000012ff0b7230 */ /* 0x010fe40000004100 */
[----:B------:R-:W-:-:S03]  /*0c60*/  HADD2.F32 R28, -RZ, R28.H0_H0 ;  /* 0x2000001cff1c7230 */ /* 0x000fc60000004100 */
[----:B------:R-:W-:Y:S01]  /*0c70*/  FMUL R11, R26, R11 ;  /* 0x0000000b1a0b7220 */ /* 0x000fe20000400000 */
[----:B------:R-:W-:-:S03]  /*0c80*/  HADD2.F32 R22, -RZ, R22.H0_H0 ;  /* 0x20000016ff167230 */ /* 0x000fc60000004100 */
[----:B------:R-:W-:Y:S01]  /*0c90*/  FFMA R11, R28, R11, R27 ;  /* 0x0000000b1c0b7223 */ /* 0x000fe2000000001b */
[----:B------:R-:W-:Y:S01]  /*0ca0*/  IADD3 R18, R6, 0x78, RZ ;  /* 0x0000007806127810 */ /* 0x000fe20007ffe0ff */
[----:B------:R-:W-:Y:S01]  /*0cb0*/  FMUL R22, R22, R29 ;  /* 0x0000001d16167220 */ /* 0x000fe20000400000 */
[----:B------:R-:W-:Y:S02]  /*0cc0*/  HADD2.F32 R8, -RZ, R8.H0_H0 ;  /* 0x20000008ff087230 */ /* 0x000fe40000004100 */
[----:B------:R-:W-:-:S03]  /*0cd0*/  HADD2.F32 R10, -RZ, R10.H0_H0 ;  /* 0x2000000aff0a7230 */ /* 0x000fc60000004100 */
[----:B------:R-:W-:Y:S01]  /*0ce0*/  FFMA R26, R8, R22, R11 ;  /* 0x00000016081a7223 */ /* 0x000fe2000000000b */
[----:B------:R-:W-:Y:S01]  /*0cf0*/  HADD2.F32 R9, -RZ, R9.H0_H0 ;  /* 0x20000009ff097230 */ /* 0x000fe20000004100 */
[----:B------:R-:W-:Y:S02]  /*0d00*/  IADD3 R28, R6, 0x80, RZ ;  /* 0x00000080061c7810 */ /* 0x000fe40007ffe0ff */
[----:B0-----:R-:W-:Y:S02]  /*0d10*/  LOP3.LUT R25, R5, R18, RZ, 0xfc, !PT ;  /* 0x0000001205197212 */ /* 0x001fe400078efcff */
[----:B------:R-:W-:Y:S01]  /*0d20*/  FMUL R22, R10, R9 ;  /* 0x000000090a167220 */ /* 0x000fe20000400000 */
[----:B------:R-:W-:Y:S01]  /*0d30*/  IMAD.WIDE R8, R23, 0x2, R14 ;  /* 0x0000000217087825 */ /* 0x000fe200078e020e */
[----:B------:R-:W-:-:S03]  /*0d40*/  LOP3.LUT R29, R5, R28, RZ, 0xfc, !PT ;  /* 0x0000001c051d7212 */ /* 0x000fc600078efcff */
[----:B-1----:R-:W-:Y:S01]  /*0d50*/  HADD2.F32 R21, -RZ, R24.H0_H0 ;  /* 0x20000018ff157230 */ /* 0x002fe20000004100 */
[----:B------:R-:W-:Y:S01]  /*0d60*/  IADD3 R6, P0, R6, 0x88, RZ ;  /* 0x0000008806067810 */ /* 0x000fe20007f1e0ff */
[----:B------:R0:W2:Y:S01]  /*0d70*/  LDG.E.EL.U16 R18, desc[UR4][R8.64] ;  /* 0x0000000408127981 */ /* 0x0000a2000c2e1500 */
[----:B------:R-:W-:-:S04]  /*0d80*/  IMAD.WIDE R10, R25, 0x2, R12 ;  /* 0x00000002190a7825 */ /* 0x000fc800078e020c */
[----:B------:R-:W-:Y:S01]  /*0d90*/  FFMA R26, R21, R22, R26 ;  /* 0x00000016151a7223 */ /* 0x000fe2000000001a */
[----:B------:R-:W-:Y:S01]  /*0da0*/  HADD2.F32 R20, -RZ, R20.H0_H0 ;  /* 0x20000014ff147230 */ /* 0x000fe20000004100 */
[----:B------:R-:W3:Y:S01]  /*0db0*/  LDG.E.EL.U16 R21, desc[UR4][R16.64+0xe0] ;  /* 0x0000e00410157981 */ /* 0x000ee2000c2e1500 */
[----:B------:R-:W-:Y:S01]  /*0dc0*/  IMAD.WIDE R22, R25, 0x2, R14 ;  /* 0x0000000219167825 */ /* 0x000fe200078e020e */
[----:B------:R-:W-:Y:S02]  /*0dd0*/  LOP3.LUT R28, R5, R6, RZ, 0xfc, !PT ;  /* 0x00000006051c7212 */ /* 0x000fe400078efcff */
[----:B------:R1:W4:Y:S01]  /*0de0*/  LDG.E.EL.U16 R27, desc[UR4][R10.64] ;  /* 0x000000040a1b7981 */ /* 0x000322000c2e1500 */
[----:B0-----:R-:W-:Y:S02]  /*0df0*/  HADD2.F32 R9, -RZ, R19.H0_H0 ;  /* 0x20000013ff097230 */ /* 0x001fe40000004100 */
[C---:B------:R-:W-:Y:S01]  /*0e00*/  IMAD.WIDE R24, R29.reuse, 0x2, R12 ;  /* 0x000000021d187825 */ /* 0x040fe200078e020c */
[----:B------:R-:W4:Y:S03]  /*0e10*/  LDG.E.EL.U16 R19, desc[UR4][R16.64+0xf0] ;  /* 0x0000f00410137981 */ /* 0x000f26000c2e1500 */
[----:B------:R-:W-:Y:S01]  /*0e20*/  FMUL R20, R20, R9 ;  /* 0x0000000914147220 */ /* 0x000fe20000400000 */
[----:B------:R-:W-:Y:S01]  /*0e30*/  IMAD.WIDE R8, R29, 0x2, R14 ;  /* 0x000000021d087825 */ /* 0x000fe200078e020e */
[----:B------:R-:W4:Y:S03]  /*0e40*/  LDG.E.EL.U16 R22, desc[UR4][R22.64] ;  /* 0x0000000416167981 */ /* 0x000f26000c2e1500 */
[C---:B-1----:R-:W-:Y:S01]  /*0e50*/  IMAD.WIDE R10, R28.reuse, 0x2, R12 ;  /* 0x000000021c0a7825 */ /* 0x042fe200078e020c */
[----:B------:R-:W4:Y:S03]  /*0e60*/  LDG.E.EL.U16 R24, desc[UR4][R24.64] ;  /* 0x0000000418187981 */ /* 0x000f26000c2e1500 */
[----:B------:R-:W-:Y:S01]  /*0e70*/  IMAD.WIDE R28, R28, 0x2, R14 ;  /* 0x000000021c1c7825 */ /* 0x000fe200078e020e */
[----:B------:R-:W4:Y:S04]  /*0e80*/  LDG.E.EL.U16 R8, desc[UR4][R8.64] ;  /* 0x0000000408087981 */ /* 0x000f28000c2e1500 */
[----:B------:R-:W4:Y:S04]  /*0e90*/  LDG.E.EL.U16 R10, desc[UR4][R10.64] ;  /* 0x000000040a0a7981 */ /* 0x000f28000c2e1500 */
[----:B------:R-:W4:Y:S04]  /*0ea0*/  LDG.E.EL.U16 R28, desc[UR4][R28.64] ;  /* 0x000000041c1c7981 */ /* 0x000f28000c2e1500 */
[----:B------:R0:W4:Y:S01]  /*0eb0*/  LDG.E.EL.U16 R9, desc[UR4][R16.64+0x100] ;  /* 0x0001000410097981 */ /* 0x000122000c2e1500 */
[----:B------:R-:W-:-:S02]  /*0ec0*/  IADD3.X R7, RZ, R7, RZ, P0, !PT ;  /* 0x00000007ff077210 */ /* 0x000fc400007fe4ff */
[----:B------:R-:W-:-:S04]  /*0ed0*/  ISETP.GE.U32.AND P0, PT, R6, 0xff8, PT ;  /* 0x00000ff80600780c */ /* 0x000fc80003f06070 */
[----:B------:R-:W-:Y:S02]  /*0ee0*/  ISETP.GE.U32.AND.EX P0, PT, R7, RZ, PT, P0 ;  /* 0x000000ff0700720c */ /* 0x000fe40003f06100 */
[----:B0-----:R-:W-:-:S04]  /*0ef0*/  IADD3 R16, P2, R16, 0x110, RZ ;  /* 0x0000011010107810 */ /* 0x001fc80007f5e0ff */
[----:B------:R-:W-:Y:S01]  /*0f00*/  IADD3.X R17, RZ, R17, RZ, P2, !PT ;  /* 0x00000011ff117210 */ /* 0x000fe200017fe4ff */
[----:B---3--:R-:W-:Y:S02]  /*0f10*/  HADD2.F32 R23, -RZ, R21.H0_H0 ;  /* 0x20000015ff177230 */ /* 0x008fe40000004100 */
[----:B--2---:R-:W-:Y:S02]  /*0f20*/  HADD2.F32 R21, -RZ, R18.H0_H0 ;  /* 0x20000012ff157230 */ /* 0x004fe40000004100 */
[----:B----4-:R-:W-:-:S03]  /*0f30*/  HADD2.F32 R27, -RZ, R27.H0_H0 ;  /* 0x2000001bff1b7230 */ /* 0x010fc60000004100 */
[----:B------:R-:W-:Y:S01]  /*0f40*/  FFMA R20, R21, R20, R26 ;  /* 0x0000001415147223 */ /* 0x000fe2000000001a */
[----:B------:R-:W-:Y:S02]  /*0f50*/  HADD2.F32 R21, -RZ, R19.H0_H0 ;  /* 0x20000013ff157230 */ /* 0x000fe40000004100 */
[----:B------:R-:W-:Y:S01]  /*0f60*/  FMUL R23, R27, R23 ;  /* 0x000000171b177220 */ /* 0x000fe20000400000 */
[----:B------:R-:W-:Y:S02]  /*0f70*/  HADD2.F32 R19, -RZ, R22.H0_H0 ;  /* 0x20000016ff137230 */ /* 0x000fe40000004100 */
[----:B------:R-:W-:-:S03]  /*0f80*/  HADD2.F32 R24, -RZ, R24.H0_H0 ;  /* 0x20000018ff187230 */ /* 0x000fc60000004100 */
[----:B------:R-:W-:Y:S01]  /*0f90*/  FFMA R19, R19, R23, R20 ;  /* 0x0000001713137223 */ /* 0x000fe20000000014 */
[----:B------:R-:W-:Y:S02]  /*0fa0*/  HADD2.F32 R8, -RZ, R8.H0_H0 ;  /* 0x20000008ff087230 */ /* 0x000fe40000004100 */
[----:B------:R-:W-:Y:S01]  /*0fb0*/  FMUL R21, R24, R21 ;  /* 0x0000001518157220 */ /* 0x000fe20000400000 */
[----:B------:R-:W-:-:S03]  /*0fc0*/  HADD2.F32 R10, -RZ, R10.H0_H0 ;  /* 0x2000000aff0a7230 */ /* 0x000fc60000004100 */
[----:B------:R-:W-:Y:S01]  /*0fd0*/  FFMA R19, R8, R21, R19 ;  /* 0x0000001508137223 */ /* 0x000fe20000000013 */
[----:B------:R-:W-:Y:S02]  /*0fe0*/  HADD2.F32 R28, -RZ, R28.H0_H0 ;  /* 0x2000001cff1c7230 */ /* 0x000fe40000004100 */
[----:B------:R-:W-:-:S05]  /*0ff0*/  HADD2.F32 R9, -RZ, R9.H0_H0 ;  /* 0x20000009ff097230 */ /* 0x000fca0000004100 */
[----:B------:R-:W-:-:S04]  /*1000*/  FMUL R9, R10, R9 ;  /* 0x000000090a097220 */ /* 0x000fc80000400000 */
[----:B------:R-:W-:Y:S01]  /*1010*/  FFMA R18, R28, R9, R19 ;  /* 0x000000091c127223 */ /* 0x000fe20000000013 */
[----:B------:R-:W-:Y:S06]  /*1020*/  @!P0 BRA `(.L_x_1) ;  /* 0xfffffff000b88947 */ /* 0x000fec000383ffff */
.L_x_0:
[----:B-1----:R-:W-:Y:S05]  /*1030*/  WARPSYNC.ALL ;  /* 0x0000000000007948 */ /* 0x002fea0003800000 */
[----:B------:R-:W1:Y:S01]  /*1040*/  SHFL.BFLY PT, R7, R18, 0x4, 0x1f ;  /* 0x0c801f0012077f89 */ /* 0x000e6200000e0000 */
[----:B------:R-:W2:Y:S01]  /*1050*/  LDC.64 R8, c[0x0][0x220] ;  /* 0x00008800ff087b82 */ /* 0x000ea20000000a00 */
[----:B-----5:R-:W-:Y:S01]  /*1060*/  FMUL R14, R3, R3 ;  /* 0x00000003030e7220 */ /* 0x020fe20000400000 */
[----:B------:R-:W-:-:S03]  /*1070*/  LOP3.LUT P0, RZ, R0, 0x20, RZ, 0xc0, !PT ;  /* 0x0000002000ff7812 */ /* 0x000fc6000780c0ff */
[----:B------:R-:W-:Y:S01]  /*1080*/  FMUL R13, R14, R3 ;  /* 0x000000030e0d7220 */ /* 0x000fe20000400000 */
[----:B------:R-:W-:Y:S01]  /*1090*/  ISETP.LT.AND P0, PT, R2, UR6, !P0 ;  /* 0x0000000602007c0c */ /* 0x000fe2000c701270 */
[----:B-1----:R-:W-:-:S05]  /*10a0*/  FADD R10, R7, R18 ;  /* 0x00000012070a7221 */ /* 0x002fca0000000000 */
[----:B------:R-:W1:Y:S02]  /*10b0*/  SHFL.BFLY PT, R7, R10, 0x2, 0x1f ;  /* 0x0c401f000a077f89 */ /* 0x000e6400000e0000 */
[----:B-1----:R-:W-:Y:S02]  /*10c0*/  FADD R11, R10, R7 ;  /* 0x000000070a0b7221 */ /* 0x002fe40000000000 */
[----:B------:R-:W2:Y:S03]  /*10d0*/  LDC.64 R6, c[0x0][0x210] ;  /* 0x00008400ff067b82 */ /* 0x000ea60000000a00 */
[----:B------:R-:W1:Y:S01]  /*10e0*/  SHFL.BFLY PT, R12, R11, 0x1, 0x1f ;  /* 0x0c201f000b0c7f89 */ /* 0x000e6200000e0000 */
[----:B------:R-:W-:Y:S02]  /*10f0*/  ULDC.64 UR8, c[0x0][0x218] ;  /* 0x0000860000087ab9 */ /* 0x000fe40000000a00 */
[----:B------:R-:W-:Y:S01]  /*1100*/  IADD3 R4, P2, R4, UR8, RZ ;  /* 0x0000000804047c10 */ /* 0x000fe2000ff5e0ff */
[----:B-1----:R-:W-:-:S04]  /*1110*/  FADD R12, R11, R12 ;  /* 0x0000000c0b0c7221 */ /* 0x002fc80000000000 */
[----:B------:R-:W-:Y:S01]  /*1120*/  FMUL R0, R12, 0.5 ;  /* 0x3f0000000c007820 */ /* 0x000fe20000400000 */
[----:B------:R-:W-:-:S03]  /*1130*/  MOV R12, 0xfffffff8 ;  /* 0xfffffff8000c7802 */ /* 0x000fc60000000f00 */
[----:B------:R-:W-:Y:S01]  /*1140*/  FMUL R2, R0, R13 ;  /* 0x0000000d00027220 */ /* 0x000fe20000400000 */
[----:B------:R-:W-:Y:S02]  /*1150*/  IADD3.X R13, RZ, UR9, RZ, P2, !PT ;  /* 0x00000009ff0d7c10 */ /* 0x000fe400097fe4ff */
[----:B------:R-:W-:Y:S01]  /*1160*/  MOV R0, 0xffffffff ;  /* 0xffffffff00007802 */ /* 0x000fe20000000f00 */
[----:B--2---:R-:W-:-:S07]  /*1170*/  FMUL R2, R2, 0.000244140625 ;  /* 0x3980000002027820 */ /* 0x004fce0000400000 */
.L_x_2:
[----:B------:R-:W-:Y:S02]  /*1180*/  IADD3 R12, P2, R12, 0x8, RZ ;  /* 0x000000080c0c7810 */ /* 0x000fe40007f5e0ff */
[----:B------:R-:W-:Y:S02]  /*1190*/  PRMT R18, RZ, 0x7610, R18 ;  /* 0x00007610ff127816 */ /* 0x000fe40000000012 */
[----:B-1----:R-:W-:Y:S02]  /*11a0*/  LOP3.LUT R11, R5, R12, RZ, 0xfc, !PT ;  /* 0x0000000c050b7212 */ /* 0x002fe400078efcff */
[----:B------:R-:W-:-:S03]  /*11b0*/  PRMT R16, RZ, 0x7610, R16 ;  /* 0x00007610ff107816 */ /* 0x000fc60000000010 */
[----:B------:R-:W-:-:S04]  /*11c0*/  IMAD.WIDE R14, R11, 0x2, R8 ;  /* 0x000000020b0e7825 */ /* 0x000fc800078e0208 */
[----:B------:R-:W-:Y:S01]  /*11d0*/  IMAD.WIDE R10, R11, 0x2, R6 ;  /* 0x000000020b0a7825 */ /* 0x000fe200078e0206 */
[----:B------:R1:W2:Y:S04]  /*11e0*/  @!P1 LDG.E.EF.U16 R18, desc[UR4][R14.64] ;  /* 0x000000040e129981 */ /* 0x0002a8000c0e1500 */
[----:B------:R-:W3:Y:S01]  /*11f0*/  @!P1 LDG.E.EF.U16 R16, desc[UR4][R10.64] ;  /* 0x000000040a109981 */ /* 0x000ee2000c0e1500 */
[----:B-1----:R-:W-:Y:S02]  /*1200*/  MOV R14, R4 ;  /* 0x00000004000e7202 */ /* 0x002fe40000000f00 */
[----:B------:R-:W-:-:S05]  /*1210*/  MOV R15, R13 ;  /* 0x0000000d000f7202 */ /* 0x000fca0000000f00 */
[----:B------:R-:W4:Y:S01]  /*1220*/  LDG.E.EL.U16 R17, desc[UR4][R14.64] ;  /* 0x000000040e117981 */ /* 0x000f22000c2e1500 */
[----:B------:R-:W-:Y:S02]  /*1230*/  IADD3.X R0, RZ, R0, RZ, P2, !PT ;  /* 0x00000000ff007210 */ /* 0x000fe400017fe4ff */
[----:B------:R-:W-:-:S04]  /*1240*/  ISETP.GE.U32.AND P2, PT, R12, 0xff8, PT ;  /* 0x00000ff80c00780c */ /* 0x000fc80003f46070 */
[----:B------:R-:W-:Y:S02]  /*1250*/  ISETP.GE.U32.AND.EX P2, PT, R0, RZ, PT, P2 ;  /* 0x000000ff0000720c */ /* 0x000fe40003f46120 */
[----:B------:R-:W-:-:S04]  /*1260*/  IADD3 R4, P3, R4, 0x10, RZ ;  /* 0x0000001004047810 */ /* 0x000fc80007f7e0ff */
[----:B------:R-:W-:Y:S01]  /*1270*/  IADD3.X R13, RZ, R13, RZ, P3, !PT ;  /* 0x0000000dff0d7210 */ /* 0x000fe20001ffe4ff */
[----:B--2---:R-:W-:Y:S02]  /*1280*/  HADD2.F32 R18, -RZ, R18.H0_H0 ;  /* 0x20000012ff127230 */ /* 0x004fe40000004100 */
[----:B---3--:R-:W-:Y:S02]  /*1290*/  HADD2.F32 R16, -RZ, R16.H0_H0 ;  /* 0x20000010ff107230 */ /* 0x008fe40000004100 */
[----:B----4-:R-:W-:Y:S02]  /*12a0*/  HADD2.F32 R19, -RZ, R17.H0_H0 ;  /* 0x20000011ff137230 */ /* 0x010fe40000004100 */
[----:B------:R-:W-:-:S03]  /*12b0*/  FADD R17, R18, R18 ;  /* 0x0000001212117221 */ /* 0x000fc60000000000 */
[----:B------:R-:W-:Y:S01]  /*12c0*/  FMUL R16, R19, R16 ;  /* 0x0000001013107220 */ /* 0x000fe20000400000 */
[----:B------:R-:W-:-:S04]  /*12d0*/  FMUL R17, R2, R17 ;  /* 0x0000001102117220 */ /* 0x000fc80000400000 */
[----:B------:R-:W-:-:S05]  /*12e0*/  FFMA R16, R16, R3, -R17 ;  /* 0x0000000310107223 */ /* 0x000fca0000000811 */
[----:B------:R-:W-:-:S05]  /*12f0*/  F2FP.F16.F32.PACK_AB R16, RZ, R16 ;  /* 0x00000010ff10723e */ /* 0x000fca00000000ff */
[----:B------:R1:W-:Y:S01]  /*1300*/  @P0 STG.E.U16 desc[UR4][R10.64], R16 ;  /* 0x000000100a000986 */ /* 0x0003e2000c101504 */
[----:B------:R-:W-:Y:S05]  /*1310*/  @!P2 BRA `(.L_x_2) ;  /* 0xfffffffc0098a947 */ /* 0x000fea000383ffff */
[----:B------:R-:W-:Y:S05]  /*1320*/  EXIT ;  /* 0x000000000000794d */ /* 0x000fea0003800000 */
.L_x_3:
[----:B------:R-:W-:-:S00]  /*1330*/  BRA `(.L_x_3) ;  /* 0xfffffffc00fc7947 */ /* 0x000fc0000383ffff */
[----:B------:R-:W-:-:S00]  /*1340*/  NOP ;  /* 0x0000000000007918 */ /* 0x000fc00000000000 */
        /* <DEDUP_REMOVED lines=11> */
.L_x_4:


//--------------------- .nv.constant0.triton_red_fused__to_copy_add_div_mul_pow_sum_2 --------------------------
	.section	.nv.constant0.triton_red_fused__to_copy_add_div_mul_pow_sum_2,"a",@progbits
	.sectionflags	@""
	.align	4
.nv.constant0.triton_red_fused__to_copy_add_div_mul_pow_sum_2:
	.zero		576
